//
// Generated by NVIDIA NVVM Compiler
//
// Compiler Build ID: CL-36424714
// Cuda compilation tools, release 13.0, V13.0.88
// Based on NVVM 20.0.0
//

.version 9.0
.target sm_100
.address_size 64

	// .globl	_Z9my_kernelf
.extern .func  (.param .b32 func_retval0) vprintf
(
	.param .b64 vprintf_param_0,
	.param .b64 vprintf_param_1
)
;
.global .align 1 .b8 $str[32] = {80, 114, 105, 110, 116, 102, 32, 104, 101, 108, 108, 111, 32, 102, 114, 111, 109, 32, 116, 104, 101, 32, 107, 101, 114, 110, 101, 108, 33, 33, 10};
.global .align 1 .b8 $str$1[19] = {73, 39, 109, 32, 105, 110, 32, 116, 104, 114, 101, 97, 100, 32, 37, 105, 32, 10};
.global .align 1 .b8 $str$2[21] = {83, 111, 109, 101, 111, 110, 101, 32, 115, 101, 110, 116, 32, 109, 101, 32, 37, 102, 32, 10};

.visible .entry _Z9my_kernelf(
	.param .f32 _Z9my_kernelf_param_0
)
{
	.local .align 8 .b8 	__local_depot0[8];
	.reg .b64 	%SP;
	.reg .b64 	%SPL;
	.reg .b32 	%r<8>;
	.reg .b32 	%f<2>;
	.reg .b64 	%rd<9>;
	.reg .b64 	%fd<2>;

	mov.u64 	%SPL, __local_depot0;
	cvta.local.u64 	%SP, %SPL;
	ld.param.f32 	%f1, [_Z9my_kernelf_param_0];
	add.u64 	%rd1, %SP, 0;
	add.u64 	%rd2, %SPL, 0;
	mov.u64 	%rd3, $str;
	cvta.global.u64 	%rd4, %rd3;
	{ // callseq 0, 0
	.param .b64 param0;
	st.param.b64 	[param0], %rd4;
	.param .b64 param1;
	st.param.b64 	[param1], 0;
	.param .b32 retval0;
	call.uni (retval0), 
	vprintf, 
	(
	param0, 
	param1
	);
	ld.param.b32 	%r1, [retval0];
	} // callseq 0
	mov.u32 	%r3, %tid.x;
	st.local.u32 	[%rd2], %r3;
	mov.u64 	%rd5, $str$1;
	cvta.global.u64 	%rd6, %rd5;
	{ // callseq 1, 0
	.param .b64 param0;
	st.param.b64 	[param0], %rd6;
	.param .b64 param1;
	st.param.b64 	[param1], %rd1;
	.param .b32 retval0;
	call.uni (retval0), 
	vprintf, 
	(
	param0, 
	param1
	);
	ld.param.b32 	%r4, [retval0];
	} // callseq 1
	cvt.f64.f32 	%fd1, %f1;
	st.local.f64 	[%rd2], %fd1;
	mov.u64 	%rd7, $str$2;
	cvta.global.u64 	%rd8, %rd7;
	{ // callseq 2, 0
	.param .b64 param0;
	st.param.b64 	[param0], %rd8;
	.param .b64 param1;
	st.param.b64 	[param1], %rd1;
	.param .b32 retval0;
	call.uni (retval0), 
	vprintf, 
	(
	param0, 
	param1
	);
	ld.param.b32 	%r6, [retval0];
	} // callseq 2
	ret;

}


// ===== COMPILED SASS (sm_100) =====

	.target	sm_100

	.elftype	@"ET_EXEC"


//--------------------- .note.nv.tkinfo           --------------------------
	.section	.note.nv.tkinfo,"",@"SHT_NOTE"
	.sectionflags	@"SHF_NOTE_NV_TKINFO"
	.tkinfo
        /*0018*/ 	.word	0x00000002
        /*0030*/ 	.string	""
        /*0030*/ 	.string	"ptxas"
        /*0030*/ 	.string	"Cuda compilation tools, release 13.0, V13.0.88"
        /*0030*/ 	.string	"Build cuda_13.0.r13.0/compiler.36424714_0"
        /*0030*/ 	.string	"-arch sm_100 -m 64 "



//--------------------- .note.nv.cuinfo           --------------------------
	.section	.note.nv.cuinfo,"",@"SHT_NOTE"
	.sectionflags	@"SHF_NOTE_NV_CUINFO"
        /*0018*/ 	.short	0x0002
        /*001a*/ 	.short	0x0064
        /*001c*/ 	.short	0x0082
	.zero		2


//--------------------- .nv.info                  --------------------------
	.section	.nv.info,"",@"SHT_CUDA_INFO"
	.align	4


	//----- nvinfo : EIATTR_REGCOUNT
	.align		4
        /*0000*/ 	.byte	0x04, 0x2f
        /*0002*/ 	.short	(.L_4 - .L_3)
	.align		4
.L_3:
        /*0004*/ 	.word	index@(_Z9my_kernelf)
        /*0008*/ 	.word	0x00000018


	//----- nvinfo : EIATTR_FRAME_SIZE
	.align		4
.L_4:
        /*000c*/ 	.byte	0x04, 0x11
        /*000e*/ 	.short	(.L_6 - .L_5)
	.align		4
.L_5:
        /*0010*/ 	.word	index@(_Z9my_kernelf)
        /*0014*/ 	.word	0x00000008


	//----- nvinfo : EIATTR_MIN_STACK_SIZE
	.align		4
.L_6:
        /*0018*/ 	.byte	0x04, 0x12
        /*001a*/ 	.short	(.L_8 - .L_7)
	.align		4
.L_7:
        /*001c*/ 	.word	index@(_Z9my_kernelf)
        /*0020*/ 	.word	0x00000008
.L_8:


//--------------------- .nv.compat                --------------------------
	.section	.nv.compat,"",@"SHT_CUDA_COMPAT_INFO"
	.align	4
        /*0000*/ 	.byte	0x02, 0x09, 0x00, 0x00, 0x02, 0x02, 0x01, 0x00, 0x02, 0x05, 0x05, 0x00, 0x03, 0x07, 0x01, 0x01
        /*0010*/ 	.byte	0x02, 0x03, 0x00, 0x00, 0x02, 0x06, 0x01, 0x00, 0x04, 0x0b, 0x08, 0x00, 0x09, 0x00, 0x00, 0x00
        /*0020*/ 	.byte	0x00, 0x00, 0x00, 0x00


//--------------------- .nv.info._Z9my_kernelf    --------------------------
	.section	.nv.info._Z9my_kernelf,"",@"SHT_CUDA_INFO"
	.sectionflags	@""
	.align	4


	//----- nvinfo : EIATTR_CUDA_API_VERSION
	.align		4
        /*0000*/ 	.byte	0x04, 0x37
        /*0002*/ 	.short	(.L_10 - .L_9)
.L_9:
        /*0004*/ 	.word	0x00000082


	//----- nvinfo : EIATTR_KPARAM_INFO
	.align		4
.L_10:
        /*0008*/ 	.byte	0x04, 0x17
        /*000a*/ 	.short	(.L_12 - .L_11)
.L_11:
        /*000c*/ 	.word	0x00000000
        /*0010*/ 	.short	0x0000
        /*0012*/ 	.short	0x0000
        /*0014*/ 	.byte	0x00, 0xf0, 0x11, 0x00


	//----- nvinfo : EIATTR_SPARSE_MMA_MASK
	.align		4
.L_12:
        /*0018*/ 	.byte	0x03, 0x50
        /*001a*/ 	.short	0x0000


	//----- nvinfo : EIATTR_MAXREG_COUNT
	.align		4
        /*001c*/ 	.byte	0x03, 0x1b
        /*001e*/ 	.short	0x00ff


	//----- nvinfo : EIATTR_EXTERNS
	.align		4
        /*0020*/ 	.byte	0x04, 0x0f
        /*0022*/ 	.short	(.L_14 - .L_13)


	//   ....[0]....
	.align		4
.L_13:
        /*0024*/ 	.word	index@(vprintf)


	//----- nvinfo : EIATTR_MERCURY_ISA_VERSION
	.align		4
.L_14:
        /*0028*/ 	.byte	0x03, 0x5f
        /*002a*/ 	.short	0x0101


	//----- nvinfo : EIATTR_VRC_CTA_INIT_COUNT
	.align		4
        /*002c*/ 	.byte	0x02, 0x4a
	.zero		1
	.zero		1


	//----- nvinfo : EIATTR_SYSCALL_OFFSETS
	.align		4
        /*0030*/ 	.byte	0x04, 0x46
        /*0032*/ 	.short	(.L_16 - .L_15)


	//   ....[0]....
.L_15:
        /*0034*/ 	.word	0x000000d0


	//   ....[1]....
        /*0038*/ 	.word	0x00000170


	//   ....[2]....
        /*003c*/ 	.word	0x00000220


	//----- nvinfo : EIATTR_EXIT_INSTR_OFFSETS
	.align		4
.L_16:
        /*0040*/ 	.byte	0x04, 0x1c
        /*0042*/ 	.short	(.L_18 - .L_17)


	//   ....[0]....
.L_17:
        /*0044*/ 	.word	0x00000230


	//----- nvinfo : EIATTR_CBANK_PARAM_SIZE
	.align		4
.L_18:
        /*0048*/ 	.byte	0x03, 0x19
        /*004a*/ 	.short	0x0004


	//----- nvinfo : EIATTR_PARAM_CBANK
	.align		4
        /*004c*/ 	.byte	0x04, 0x0a
        /*004e*/ 	.short	(.L_20 - .L_19)
	.align		4
.L_19:
        /*0050*/ 	.word	index@(.nv.constant0._Z9my_kernelf)
        /*0054*/ 	.short	0x0380
        /*0056*/ 	.short	0x0004


	//----- nvinfo : EIATTR_SW_WAR
	.align		4
.L_20:
        /*0058*/ 	.byte	0x04, 0x36
        /*005a*/ 	.short	(.L_22 - .L_21)
.L_21:
        /*005c*/ 	.word	0x00000008
.L_22:


//--------------------- .nv.callgraph             --------------------------
	.section	.nv.callgraph,"",@"SHT_CUDA_CALLGRAPH"
	.align	4
	.sectionentsize	8
	.align		4
        /*0000*/ 	.word	0x00000000
	.align		4
        /*0004*/ 	.word	0xffffffff
	.align		4
        /*0008*/ 	.word	index@(_Z9my_kernelf)
	.align		4
        /*000c*/ 	.word	index@(vprintf)
	.align		4
        /*0010*/ 	.word	0x00000000
	.align		4
        /*0014*/ 	.word	0xfffffffe
	.align		4
        /*0018*/ 	.word	0x00000000
	.align		4
        /*001c*/ 	.word	0xfffffffd
	.align		4
        /*0020*/ 	.word	0x00000000
	.align		4
        /*0024*/ 	.word	0xfffffffc


//--------------------- .nv.constant4             --------------------------
	.section	.nv.constant4,"a",@progbits
	.align	8
	.align		8
.nv.constant4:
        /*0000*/ 	.dword	vprintf
	.align		8
        /*0008*/ 	.dword	$str
	.align		8
        /*0010*/ 	.dword	$str$1
	.align		8
        /*0018*/ 	.dword	$str$2


//--------------------- .text._Z9my_kernelf       --------------------------
	.section	.text._Z9my_kernelf,"ax",@progbits
	.align	128
        .global         _Z9my_kernelf
        .type           _Z9my_kernelf,@function
        .size           _Z9my_kernelf,(.L_x_4 - _Z9my_kernelf)
        .other          _Z9my_kernelf,@"STO_CUDA_ENTRY STV_DEFAULT"
_Z9my_kernelf:
.text._Z9my_kernelf:
[----:B------:R-:W0:Y:S01]  /*0000*/  LDC R1, c[0x0][0x37c] ;  /* 0x0000df00ff017b82 */ /* 0x000e220000000800 */
[----:B------:R-:W-:Y:S01]  /*0010*/  MOV R17, 0x0 ;  /* 0x0000000000117802 */ /* 0x000fe20000000f00 */
[----:B------:R-:W1:Y:S01]  /*0020*/  LDCU UR4, c[0x0][0x2f8] ;  /* 0x00005f00ff0477ac */ /* 0x000e620008000800 */
[----:B0-----:R-:W-:Y:S01]  /*0030*/  VIADD R1, R1, 0xfffffff8 ;  /* 0xfffffff801017836 */ /* 0x001fe20000000000 */
[----:B------:R-:W-:-:S04]  /*0040*/  CS2R R6, SRZ ;  /* 0x0000000000067805 */ /* 0x000fc8000001ff00 */
[----:B------:R0:W2:Y:S01]  /*0050*/  LDC.64 R8, c[0x4][R17] ;  /* 0x0100000011087b82 */ /* 0x0000a20000000a00 */
[----:B------:R-:W3:Y:S01]  /*0060*/  LDCU.64 UR6, c[0x4][0x8] ;  /* 0x01000100ff0677ac */ /* 0x000ee20008000a00 */
[----:B------:R-:W4:Y:S01]  /*0070*/  LDCU UR5, c[0x0][0x2fc] ;  /* 0x00005f80ff0577ac */ /* 0x000f220008000800 */
[----:B-1----:R-:W-:Y:S01]  /*0080*/  IADD3 R16, P0, PT, R1, UR4, RZ ;  /* 0x0000000401107c10 */ /* 0x002fe2000ff1e0ff */
[----:B---3--:R-:W-:Y:S02]  /*0090*/  IMAD.U32 R4, RZ, RZ, UR6 ;  /* 0x00000006ff047e24 */ /* 0x008fe4000f8e00ff */
[----:B------:R-:W-:Y:S01]  /*00a0*/  IMAD.U32 R5, RZ, RZ, UR7 ;  /* 0x00000007ff057e24 */ /* 0x000fe2000f8e00ff */
[----:B0---4-:R-:W-:-:S09]  /*00b0*/  IADD3.X R2, PT, PT, RZ, UR5, RZ, P0, !PT ;  /* 0x00000005ff027c10 */ /* 0x011fd200087fe4ff */
[----:B------:R-:W-:-:S07]  /*00c0*/  LEPC R20, `(.L_x_0) ;  /* 0x000000001014794e */ /* 0x000fce0000000000 */
[----:B--2---:R-:W-:Y:S05]  /*00d0*/  CALL.ABS.NOINC R8 ;  /* 0x0000000008007343 */ /* 0x004fea0003c00000 */
.L_x_0:
[----:B------:R-:W0:Y:S01]  /*00e0*/  S2R R0, SR_TID.X ;  /* 0x0000000000007919 */ /* 0x000e220000002100 */
[----:B------:R1:W2:Y:S01]  /*00f0*/  LDC.64 R8, c[0x4][R17] ;  /* 0x0100000011087b82 */ /* 0x0002a20000000a00 */
[----:B------:R-:W3:Y:S01]  /*0100*/  LDCU.64 UR4, c[0x4][0x10] ;  /* 0x01000200ff0477ac */ /* 0x000ee20008000a00 */
[----:B------:R-:W-:Y:S01]  /*0110*/  MOV R6, R16 ;  /* 0x0000001000067202 */ /* 0x000fe20000000f00 */
[----:B------:R-:W-:Y:S02]  /*0120*/  IMAD.MOV.U32 R7, RZ, RZ, R2 ;  /* 0x000000ffff077224 */ /* 0x000fe400078e0002 */
[----:B---3--:R-:W-:Y:S02]  /*0130*/  IMAD.U32 R4, RZ, RZ, UR4 ;  /* 0x00000004ff047e24 */ /* 0x008fe4000f8e00ff */
[----:B------:R-:W-:Y:S01]  /*0140*/  IMAD.U32 R5, RZ, RZ, UR5 ;  /* 0x00000005ff057e24 */ /* 0x000fe2000f8e00ff */
[----:B0-----:R1:W-:Y:S06]  /*0150*/  STL [R1], R0 ;  /* 0x0000000001007387 */ /* 0x0013ec0000100800 */
[----:B------:R-:W-:-:S07]  /*0160*/  LEPC R20, `(.L_x_1) ;  /* 0x000000001014794e */ /* 0x000fce0000000000 */
[----:B-12---:R-:W-:Y:S05]  /*0170*/  CALL.ABS.NOINC R8 ;  /* 0x0000000008007343 */ /* 0x006fea0003c00000 */
.L_x_1:
[----:B------:R-:W0:Y:S01]  /*0180*/  LDCU UR4, c[0x0][0x380] ;  /* 0x00007000ff0477ac */ /* 0x000e220008000800 */
[----:B------:R1:W2:Y:S01]  /*0190*/  LDC.64 R10, c[0x4][R17] ;  /* 0x01000000110a7b82 */ /* 0x0002a20000000a00 */
[----:B------:R-:W-:Y:S01]  /*01a0*/  IMAD.MOV.U32 R6, RZ, RZ, R16 ;  /* 0x000000ffff067224 */ /* 0x000fe200078e0010 */
[----:B------:R-:W-:Y:S01]  /*01b0*/  MOV R7, R2 ;  /* 0x0000000200077202 */ /* 0x000fe20000000f00 */
[----:B0-----:R-:W0:Y:S01]  /*01c0*/  F2F.F64.F32 R8, UR4 ;  /* 0x0000000400087d10 */ /* 0x001e220008201800 */
[----:B------:R-:W3:Y:S01]  /*01d0*/  LDCU.64 UR4, c[0x4][0x18] ;  /* 0x01000300ff0477ac */ /* 0x000ee20008000a00 */
[----:B0-----:R1:W-:Y:S01]  /*01e0*/  STL.64 [R1], R8 ;  /* 0x0000000801007387 */ /* 0x0013e20000100a00 */
[----:B---3--:R-:W-:Y:S01]  /*01f0*/  IMAD.U32 R4, RZ, RZ, UR4 ;  /* 0x00000004ff047e24 */ /* 0x008fe2000f8e00ff */
[----:B------:R-:W-:-:S07]  /*0200*/  MOV R5, UR5 ;  /* 0x0000000500057c02 */ /* 0x000fce0008000f00 */
[----:B------:R-:W-:-:S07]  /*0210*/  LEPC R20, `(.L_x_2) ;  /* 0x000000001014794e */ /* 0x000fce0000000000 */
[----:B-12---:R-:W-:Y:S05]  /*0220*/  CALL.ABS.NOINC R10 ;  /* 0x000000000a007343 */ /* 0x006fea0003c00000 */
.L_x_2:
[----:B------:R-:W-:Y:S05]  /*0230*/  EXIT ;  /* 0x000000000000794d */ /* 0x000fea0003800000 */
.L_x_3:
[----:B------:R-:W-:-:S00]  /*0240*/  BRA `(.L_x_3) ;  /* 0xfffffffc00fc7947 */ /* 0x000fc0000383ffff */
[----:B------:R-:W-:-:S00]  /*0250*/  NOP ;  /* 0x0000000000007918 */ /* 0x000fc00000000000 */
        /* <DEDUP_REMOVED lines=10> */
.L_x_4:


//--------------------- .nv.global.init           --------------------------
	.section	.nv.global.init,"aw",@progbits
.nv.global.init:
	.type		$str$1,@object
	.size		$str$1,($str$2 - $str$1)
$str$1:
        /*0000*/ 	.byte	0x49, 0x27, 0x6d, 0x20, 0x69, 0x6e, 0x20, 0x74, 0x68, 0x72, 0x65, 0x61, 0x64, 0x20, 0x25, 0x69
        /*0010*/ 	.byte	0x20, 0x0a, 0x00
	.type		$str$2,@object
	.size		$str$2,($str - $str$2)
$str$2:
        /*0013*/ 	.byte	0x53, 0x6f, 0x6d, 0x65, 0x6f, 0x6e, 0x65, 0x20, 0x73, 0x65, 0x6e, 0x74, 0x20, 0x6d, 0x65, 0x20
        /*0023*/ 	.byte	0x25, 0x66, 0x20, 0x0a, 0x00
	.type		$str,@object
	.size		$str,(.L_0 - $str)
$str:
        /*0028*/ 	.byte	0x50, 0x72, 0x69, 0x6e, 0x74, 0x66, 0x20, 0x68, 0x65, 0x6c, 0x6c, 0x6f, 0x20, 0x66, 0x72, 0x6f
        /*0038*/ 	.byte	0x6d, 0x20, 0x74, 0x68, 0x65, 0x20, 0x6b, 0x65, 0x72, 0x6e, 0x65, 0x6c, 0x21, 0x21, 0x0a, 0x00
.L_0:


//--------------------- .nv.shared.reserved.0     --------------------------
	.section	.nv.shared.reserved.0,"aw",@nobits
	.weak		__nv_reservedSMEM_offset_0_alias
	.size		__nv_reservedSMEM_offset_0_alias, 0, 64
	.other		__nv_reservedSMEM_offset_0_alias,@"STO_CUDA_RESERVED_SHARED STV_DEFAULT"
__nv_reservedSMEM_offset_0_alias:
	.zero		0
	.zero		64


//--------------------- .nv.constant0._Z9my_kernelf --------------------------
	.section	.nv.constant0._Z9my_kernelf,"a",@progbits
	.sectionflags	@""
	.align	4
.nv.constant0._Z9my_kernelf:
	.zero		900


//--------------------- SYMBOLS --------------------------

	.type		.nv.reservedSmem.offset0,@object
	.size		.nv.reservedSmem.offset0,0x4
	.type		vprintf,@function
